	.headerflags	@"EF_CUDA_TEXMODE_UNIFIED EF_CUDA_64BIT_ADDRESS EF_CUDA_ACCELERATORS EF_CUDA_SM90 EF_CUDA_VIRTUAL_SM(EF_CUDA_SM90)"
	.elftype	@"ET_EXEC"


//--------------------- .nv.info                  --------------------------
	.section	.nv.info,"",@"SHT_CUDA_INFO"
	.align	4


	//----- nvinfo : EIATTR_REGCOUNT
	.align		4
        /*0000*/ 	.byte	0x04, 0x2f
        /*0002*/ 	.short	(.L_1 - .L_0)
	.align		4
.L_0:
        /*0004*/ 	.word	index@(triton_poi_fused_add_convolution_1)
        /*0008*/ 	.word	0x00000010


	//----- nvinfo : EIATTR_MIN_STACK_SIZE
	.align		4
.L_1:
        /*000c*/ 	.byte	0x04, 0x12
        /*000e*/ 	.short	(.L_3 - .L_2)
	.align		4
.L_2:
        /*0010*/ 	.word	index@(triton_poi_fused_add_convolution_1)
        /*0014*/ 	.word	0x00000000


	//----- nvinfo : EIATTR_FRAME_SIZE
	.align		4
.L_3:
        /*0018*/ 	.byte	0x04, 0x11
        /*001a*/ 	.short	(.L_5 - .L_4)
	.align		4
.L_4:
        /*001c*/ 	.word	index@(triton_poi_fused_add_convolution_1)
        /*0020*/ 	.word	0x00000000


	//----- nvinfo : EIATTR_MIN_STACK_SIZE
	.align		4
.L_5:
        /*0024*/ 	.byte	0x04, 0x12
        /*0026*/ 	.short	(.L_7 - .L_6)
	.align		4
.L_6:
        /*0028*/ 	.word	index@(triton_poi_fused_add_convolution_1)
        /*002c*/ 	.word	0x00000000
.L_7:


//--------------------- .nv.info.triton_poi_fused_add_convolution_1 --------------------------
	.section	.nv.info.triton_poi_fused_add_convolution_1,"",@"SHT_CUDA_INFO"
	.sectionflags	@""
	.align	4


	//----- nvinfo : EIATTR_CUDA_API_VERSION
	.align		4
        /*0000*/ 	.byte	0x04, 0x37
        /*0002*/ 	.short	(.L_9 - .L_8)
.L_8:
        /*0004*/ 	.word	0x0000007c


	//----- nvinfo : EIATTR_KPARAM_INFO
	.align		4
.L_9:
        /*0008*/ 	.byte	0x04, 0x17
        /*000a*/ 	.short	(.L_11 - .L_10)
.L_10:
        /*000c*/ 	.word	0x00000000
        /*0010*/ 	.short	0x0003
        /*0012*/ 	.short	0x0018
        /*0014*/ 	.byte	0x00, 0xf0, 0x11, 0x00


	//----- nvinfo : EIATTR_KPARAM_INFO
	.align		4
.L_11:
        /*0018*/ 	.byte	0x04, 0x17
        /*001a*/ 	.short	(.L_13 - .L_12)
.L_12:
        /*001c*/ 	.word	0x00000000
        /*0020*/ 	.short	0x0002
        /*0022*/ 	.short	0x0010
        /*0024*/ 	.byte	0x00, 0xf4, 0x21, 0x00


	//----- nvinfo : EIATTR_KPARAM_INFO
	.align		4
.L_13:
        /*0028*/ 	.byte	0x04, 0x17
        /*002a*/ 	.short	(.L_15 - .L_14)
.L_14:
        /*002c*/ 	.word	0x00000000
        /*0030*/ 	.short	0x0001
        /*0032*/ 	.short	0x0008
        /*0034*/ 	.byte	0x00, 0xf4, 0x21, 0x00


	//----- nvinfo : EIATTR_KPARAM_INFO
	.align		4
.L_15:
        /*0038*/ 	.byte	0x04, 0x17
        /*003a*/ 	.short	(.L_17 - .L_16)
.L_16:
        /*003c*/ 	.word	0x00000000
        /*0040*/ 	.short	0x0000
        /*0042*/ 	.short	0x0000
        /*0044*/ 	.byte	0x00, 0xf4, 0x21, 0x00


	//----- nvinfo : EIATTR_SPARSE_MMA_MASK
	.align		4
.L_17:
        /*0048*/ 	.byte	0x03, 0x50
        /*004a*/ 	.short	0x0000


	//----- nvinfo : EIATTR_MAXREG_COUNT
	.align		4
        /*004c*/ 	.byte	0x03, 0x1b
        /*004e*/ 	.short	0x00ff


	//----- nvinfo : EIATTR_EXIT_INSTR_OFFSETS
	.align		4
        /*0050*/ 	.byte	0x04, 0x1c
        /*0052*/ 	.short	(.L_19 - .L_18)


	//   ....[0]....
.L_18:
        /*0054*/ 	.word	0x00000210


	//   ....[1]....
        /*0058*/ 	.word	0x00000230


	//----- nvinfo : EIATTR_REQNTID
	.align		4
.L_19:
        /*005c*/ 	.byte	0x04, 0x10
        /*005e*/ 	.short	(.L_21 - .L_20)
.L_20:
        /*0060*/ 	.word	0x00000080
        /*0064*/ 	.word	0x00000001
        /*0068*/ 	.word	0x00000001


	//----- nvinfo : EIATTR_CBANK_PARAM_SIZE
	.align		4
.L_21:
        /*006c*/ 	.byte	0x03, 0x19
        /*006e*/ 	.short	0x001c


	//----- nvinfo : EIATTR_PARAM_CBANK
	.align		4
        /*0070*/ 	.byte	0x04, 0x0a
        /*0072*/ 	.short	(.L_23 - .L_22)
	.align		4
.L_22:
        /*0074*/ 	.word	index@(.nv.constant0.triton_poi_fused_add_convolution_1)
        /*0078*/ 	.short	0x0210
        /*007a*/ 	.short	0x001c


	//----- nvinfo : EIATTR_SW_WAR
	.align		4
.L_23:
        /*007c*/ 	.byte	0x04, 0x36
        /*007e*/ 	.short	(.L_25 - .L_24)
.L_24:
        /*0080*/ 	.word	0x00000008
.L_25:


//--------------------- .nv.callgraph             --------------------------
	.section	.nv.callgraph,"",@"SHT_CUDA_CALLGRAPH"
	.align	4
	.sectionentsize	8
	.align		4
        /*0000*/ 	.word	0x00000000
	.align		4
        /*0004*/ 	.word	0xffffffff
	.align		4
        /*0008*/ 	.word	0x00000000
	.align		4
        /*000c*/ 	.word	0xfffffffe
	.align		4
        /*0010*/ 	.word	0x00000000
	.align		4
        /*0014*/ 	.word	0xfffffffd
	.align		4
        /*0018*/ 	.word	0x00000000
	.align		4
        /*001c*/ 	.word	0xfffffffc


//--------------------- .text.triton_poi_fused_add_convolution_1 --------------------------
	.section	.text.triton_poi_fused_add_convolution_1,"ax",@progbits
	.align	128
        .global         triton_poi_fused_add_convolution_1
        .type           triton_poi_fused_add_convolution_1,@function
        .size           triton_poi_fused_add_convolution_1,(.L_x_1 - triton_poi_fused_add_convolution_1)
        .other          triton_poi_fused_add_convolution_1,@"STO_CUDA_ENTRY STV_DEFAULT"
triton_poi_fused_add_convolution_1:
.text.triton_poi_fused_add_convolution_1:
[----:B------:R-:W0:Y:S02]  /*0000*/  LDC R1, c[0x0][0x28] ;  /* 0x00000a00ff017b82 */ /* 0x000e240000000800 */
[----:B------:R-:W1:Y:S01]  /*0010*/  S2R R0, SR_TID.X ;  /* 0x0000000000007919 */ /* 0x000e620000002100 */
[----:B------:R-:W2:Y:S01]  /*0020*/  LDC.64 R4, c[0x0][0x218] ;  /* 0x00008600ff047b82 */ /* 0x000ea20000000a00 */
[----:B------:R-:W-:Y:S01]  /*0030*/  ULDC.64 UR4, c[0x0][0x208] ;  /* 0x0000820000047ab9 */ /* 0x000fe20000000a00 */
[----:B------:R-:W-:Y:S01]  /*0040*/  CS2R R12, SRZ ;  /* 0x00000000000c7805 */ /* 0x000fe2000001ff00 */
[----:B------:R-:W3:Y:S05]  /*0050*/  S2R R9, SR_CTAID.X ;  /* 0x0000000000097919 */ /* 0x000eea0000002500 */
[----:B------:R-:W4:Y:S08]  /*0060*/  LDC.64 R6, c[0x0][0x220] ;  /* 0x00008800ff067b82 */ /* 0x000f300000000a00 */
[----:B------:R-:W5:Y:S01]  /*0070*/  LDC.64 R2, c[0x0][0x210] ;  /* 0x00008400ff027b82 */ /* 0x000f620000000a00 */
[----:B-1----:R-:W-:Y:S01]  /*0080*/  IMAD.SHL.U32 R0, R0, 0x2, RZ ;  /* 0x0000000200007824 */ /* 0x002fe200078e00ff */
[----:B---3--:R-:W-:-:S04]  /*0090*/  SHF.R.S32.HI R8, RZ, 0x17, R9 ;  /* 0x00000017ff087819 */ /* 0x008fc80000011409 */
[----:B------:R-:W-:Y:S02]  /*00a0*/  LOP3.LUT R0, R0, 0xfe, RZ, 0xc0, !PT ;  /* 0x000000fe00007812 */ /* 0x000fe400078ec0ff */
[----:B------:R-:W-:-:S03]  /*00b0*/  SGXT R8, R8, 0x1 ;  /* 0x000000010808781a */ /* 0x000fc60000000200 */
[----:B------:R-:W-:-:S04]  /*00c0*/  IMAD R9, R9, 0x100, R0 ;  /* 0x0000010009097824 */ /* 0x000fc800078e0200 */
[C---:B----4-:R-:W-:Y:S01]  /*00d0*/  IMAD.WIDE R6, R9.reuse, 0x4, R6 ;  /* 0x0000000409067825 */ /* 0x050fe200078e0206 */
[----:B------:R-:W-:Y:S02]  /*00e0*/  LEA.HI R8, R8, R9, RZ, 0x4 ;  /* 0x0000000908087211 */ /* 0x000fe400078f20ff */
[C---:B------:R-:W-:Y:S01]  /*00f0*/  ISETP.GE.AND P0, PT, R9.reuse, 0x100, PT ;  /* 0x000001000900780c */ /* 0x040fe20003f06270 */
[----:B-----5:R-:W-:Y:S01]  /*0100*/  IMAD.WIDE R2, R9, 0x4, R2 ;  /* 0x0000000409027825 */ /* 0x020fe200078e0202 */
[----:B------:R-:W-:-:S04]  /*0110*/  SHF.R.S32.HI R8, RZ, 0x4, R8 ;  /* 0x00000004ff087819 */ /* 0x000fc80000011408 */
[----:B------:R-:W-:-:S04]  /*0120*/  LEA.HI R0, R8, R8, RZ, 0x2 ;  /* 0x0000000808007211 */ /* 0x000fc800078f10ff */
[----:B------:R-:W-:Y:S01]  /*0130*/  LOP3.LUT R11, R0, 0xfffffffc, RZ, 0xc0, !PT ;  /* 0xfffffffc000b7812 */ /* 0x000fe200078ec0ff */
[----:B------:R-:W-:Y:S02]  /*0140*/  HFMA2.MMA R0, -RZ, RZ, 0, 0 ;  /* 0x00000000ff007435 */ /* 0x000fe400000001ff */
[----:B------:R-:W3:Y:S01]  /*0150*/  @!P0 LDG.E.64 R12, desc[UR4][R6.64] ;  /* 0x00000004060c8981 */ /* 0x000ee2000c1e1b00 */
[----:B------:R-:W-:Y:S02]  /*0160*/  IADD3 R11, R8, -R11, RZ ;  /* 0x8000000b080b7210 */ /* 0x000fe40007ffe0ff */
[----:B------:R-:W-:-:S03]  /*0170*/  CS2R R8, SRZ ;  /* 0x0000000000087805 */ /* 0x000fc6000001ff00 */
[----:B--2---:R-:W-:-:S03]  /*0180*/  IMAD.WIDE R4, R11, 0x4, R4 ;  /* 0x000000040b047825 */ /* 0x004fc600078e0204 */
[----:B------:R-:W2:Y:S01]  /*0190*/  @!P0 LDG.E.64 R8, desc[UR4][R2.64] ;  /* 0x0000000402088981 */ /* 0x000ea2000c1e1b00 */
[----:B------:R-:W-:-:S03]  /*01a0*/  IMAD.MOV.U32 R11, RZ, RZ, RZ ;  /* 0x000000ffff0b7224 */ /* 0x000fc600078e00ff */
[----:B------:R-:W2:Y:S04]  /*01b0*/  @!P0 LDG.E.EL R0, desc[UR4][R4.64] ;  /* 0x0000000404008981 */ /* 0x000ea8000c2e1900 */
[----:B------:R-:W4:Y:S01]  /*01c0*/  @!P0 LDG.E.EL R11, desc[UR4][R4.64] ;  /* 0x00000004040b8981 */ /* 0x000f22000c2e1900 */
[----:B--2---:R-:W-:Y:S01]  /*01d0*/  FADD R0, R0, R9 ;  /* 0x0000000900007221 */ /* 0x004fe20000000000 */
[----:B----4-:R-:W-:-:S03]  /*01e0*/  FADD R11, R11, R8 ;  /* 0x000000080b0b7221 */ /* 0x010fc60000000000 */
[----:B---3--:R-:W-:Y:S01]  /*01f0*/  FADD R13, R0, R13 ;  /* 0x0000000d000d7221 */ /* 0x008fe20000000000 */
[----:B------:R-:W-:Y:S01]  /*0200*/  FADD R12, R11, R12 ;  /* 0x0000000c0b0c7221 */ /* 0x000fe20000000000 */
[----:B------:R-:W-:Y:S06]  /*0210*/  @P0 EXIT ;  /* 0x000000000000094d */ /* 0x000fec0003800000 */
[----:B------:R-:W-:Y:S01]  /*0220*/  STG.E.64 desc[UR4][R2.64], R12 ;  /* 0x0000000c02007986 */ /* 0x000fe2000c101b04 */
[----:B------:R-:W-:Y:S05]  /*0230*/  EXIT ;  /* 0x000000000000794d */ /* 0x000fea0003800000 */
.L_x_0:
[----:B------:R-:W-:-:S00]  /*0240*/  BRA `(.L_x_0) ;  /* 0xfffffffc00fc7947 */ /* 0x000fc0000383ffff */
[----:B------:R-:W-:-:S00]  /*0250*/  NOP ;  /* 0x0000000000007918 */ /* 0x000fc00000000000 */
        /* <DEDUP_REMOVED lines=10> */
.L_x_1:


//--------------------- .nv.constant0.triton_poi_fused_add_convolution_1 --------------------------
	.section	.nv.constant0.triton_poi_fused_add_convolution_1,"a",@progbits
	.sectionflags	@""
	.align	4
.nv.constant0.triton_poi_fused_add_convolution_1:
	.zero		556
